//
// Generated by NVIDIA NVVM Compiler
//
// Compiler Build ID: CL-36424714
// Cuda compilation tools, release 13.0, V13.0.88
// Based on NVVM 20.0.0
//

.version 9.0
.target sm_100
.address_size 64

	// .globl	_Z10AddVectorsPiS_S_i

.visible .entry _Z10AddVectorsPiS_S_i(
	.param .u64 .ptr .align 1 _Z10AddVectorsPiS_S_i_param_0,
	.param .u64 .ptr .align 1 _Z10AddVectorsPiS_S_i_param_1,
	.param .u64 .ptr .align 1 _Z10AddVectorsPiS_S_i_param_2,
	.param .u32 _Z10AddVectorsPiS_S_i_param_3
)
{
	.reg .pred 	%p<2>;
	.reg .b32 	%r<9>;
	.reg .b64 	%rd<11>;

	ld.param.u64 	%rd1, [_Z10AddVectorsPiS_S_i_param_0];
	ld.param.u64 	%rd2, [_Z10AddVectorsPiS_S_i_param_1];
	ld.param.u64 	%rd3, [_Z10AddVectorsPiS_S_i_param_2];
	ld.param.u32 	%r2, [_Z10AddVectorsPiS_S_i_param_3];
	mov.u32 	%r3, %ctaid.x;
	mov.u32 	%r4, %ntid.x;
	mov.u32 	%r5, %tid.x;
	mad.lo.s32 	%r1, %r3, %r4, %r5;
	setp.ge.s32 	%p1, %r1, %r2;
	@%p1 bra 	$L__BB0_2;
	cvta.to.global.u64 	%rd4, %rd1;
	cvta.to.global.u64 	%rd5, %rd2;
	cvta.to.global.u64 	%rd6, %rd3;
	mul.wide.s32 	%rd7, %r1, 4;
	add.s64 	%rd8, %rd4, %rd7;
	ld.global.u32 	%r6, [%rd8];
	add.s64 	%rd9, %rd5, %rd7;
	ld.global.u32 	%r7, [%rd9];
	add.s32 	%r8, %r7, %r6;
	add.s64 	%rd10, %rd6, %rd7;
	st.global.u32 	[%rd10], %r8;
$L__BB0_2:
	ret;

}


// ===== COMPILED SASS (sm_100) =====

	.target	sm_100

	.elftype	@"ET_EXEC"


//--------------------- .note.nv.tkinfo           --------------------------
	.section	.note.nv.tkinfo,"",@"SHT_NOTE"
	.sectionflags	@"SHF_NOTE_NV_TKINFO"
	.tkinfo
        /*0018*/ 	.word	0x00000002
        /*0030*/ 	.string	""
        /*0030*/ 	.string	"ptxas"
        /*0030*/ 	.string	"Cuda compilation tools, release 13.0, V13.0.88"
        /*0030*/ 	.string	"Build cuda_13.0.r13.0/compiler.36424714_0"
        /*0030*/ 	.string	"-arch sm_100 -m 64 "



//--------------------- .note.nv.cuinfo           --------------------------
	.section	.note.nv.cuinfo,"",@"SHT_NOTE"
	.sectionflags	@"SHF_NOTE_NV_CUINFO"
        /*0018*/ 	.short	0x0002
        /*001a*/ 	.short	0x0064
        /*001c*/ 	.short	0x0082
	.zero		2


//--------------------- .nv.info                  --------------------------
	.section	.nv.info,"",@"SHT_CUDA_INFO"
	.align	4


	//----- nvinfo : EIATTR_REGCOUNT
	.align		4
        /*0000*/ 	.byte	0x04, 0x2f
        /*0002*/ 	.short	(.L_1 - .L_0)
	.align		4
.L_0:
        /*0004*/ 	.word	index@(_Z10AddVectorsPiS_S_i)
        /*0008*/ 	.word	0x0000000c


	//----- nvinfo : EIATTR_FRAME_SIZE
	.align		4
.L_1:
        /*000c*/ 	.byte	0x04, 0x11
        /*000e*/ 	.short	(.L_3 - .L_2)
	.align		4
.L_2:
        /*0010*/ 	.word	index@(_Z10AddVectorsPiS_S_i)
        /*0014*/ 	.word	0x00000000


	//----- nvinfo : EIATTR_MIN_STACK_SIZE
	.align		4
.L_3:
        /*0018*/ 	.byte	0x04, 0x12
        /*001a*/ 	.short	(.L_5 - .L_4)
	.align		4
.L_4:
        /*001c*/ 	.word	index@(_Z10AddVectorsPiS_S_i)
        /*0020*/ 	.word	0x00000000
.L_5:


//--------------------- .nv.compat                --------------------------
	.section	.nv.compat,"",@"SHT_CUDA_COMPAT_INFO"
	.align	4
        /*0000*/ 	.byte	0x02, 0x09, 0x00, 0x00, 0x02, 0x02, 0x01, 0x00, 0x02, 0x05, 0x05, 0x00, 0x03, 0x07, 0x01, 0x01
        /*0010*/ 	.byte	0x02, 0x03, 0x00, 0x00, 0x02, 0x06, 0x01, 0x00, 0x04, 0x0b, 0x08, 0x00, 0x09, 0x00, 0x00, 0x00
        /*0020*/ 	.byte	0x00, 0x00, 0x00, 0x00


//--------------------- .nv.info._Z10AddVectorsPiS_S_i --------------------------
	.section	.nv.info._Z10AddVectorsPiS_S_i,"",@"SHT_CUDA_INFO"
	.sectionflags	@""
	.align	4


	//----- nvinfo : EIATTR_CUDA_API_VERSION
	.align		4
        /*0000*/ 	.byte	0x04, 0x37
        /*0002*/ 	.short	(.L_7 - .L_6)
.L_6:
        /*0004*/ 	.word	0x00000082


	//----- nvinfo : EIATTR_KPARAM_INFO
	.align		4
.L_7:
        /*0008*/ 	.byte	0x04, 0x17
        /*000a*/ 	.short	(.L_9 - .L_8)
.L_8:
        /*000c*/ 	.word	0x00000000
        /*0010*/ 	.short	0x0003
        /*0012*/ 	.short	0x0018
        /*0014*/ 	.byte	0x00, 0xf0, 0x11, 0x00


	//----- nvinfo : EIATTR_KPARAM_INFO
	.align		4
.L_9:
        /*0018*/ 	.byte	0x04, 0x17
        /*001a*/ 	.short	(.L_11 - .L_10)
.L_10:
        /*001c*/ 	.word	0x00000000
        /*0020*/ 	.short	0x0002
        /*0022*/ 	.short	0x0010
        /*0024*/ 	.byte	0x00, 0xf5, 0x21, 0x00


	//----- nvinfo : EIATTR_KPARAM_INFO
	.align		4
.L_11:
        /*0028*/ 	.byte	0x04, 0x17
        /*002a*/ 	.short	(.L_13 - .L_12)
.L_12:
        /*002c*/ 	.word	0x00000000
        /*0030*/ 	.short	0x0001
        /*0032*/ 	.short	0x0008
        /*0034*/ 	.byte	0x00, 0xf5, 0x21, 0x00


	//----- nvinfo : EIATTR_KPARAM_INFO
	.align		4
.L_13:
        /*0038*/ 	.byte	0x04, 0x17
        /*003a*/ 	.short	(.L_15 - .L_14)
.L_14:
        /*003c*/ 	.word	0x00000000
        /*0040*/ 	.short	0x0000
        /*0042*/ 	.short	0x0000
        /*0044*/ 	.byte	0x00, 0xf5, 0x21, 0x00


	//----- nvinfo : EIATTR_SPARSE_MMA_MASK
	.align		4
.L_15:
        /*0048*/ 	.byte	0x03, 0x50
        /*004a*/ 	.short	0x0000


	//----- nvinfo : EIATTR_MAXREG_COUNT
	.align		4
        /*004c*/ 	.byte	0x03, 0x1b
        /*004e*/ 	.short	0x00ff


	//----- nvinfo : EIATTR_MERCURY_ISA_VERSION
	.align		4
        /*0050*/ 	.byte	0x03, 0x5f
        /*0052*/ 	.short	0x0101


	//----- nvinfo : EIATTR_VRC_CTA_INIT_COUNT
	.align		4
        /*0054*/ 	.byte	0x02, 0x4a
	.zero		1
	.zero		1


	//----- nvinfo : EIATTR_EXIT_INSTR_OFFSETS
	.align		4
        /*0058*/ 	.byte	0x04, 0x1c
        /*005a*/ 	.short	(.L_17 - .L_16)


	//   ....[0]....
.L_16:
        /*005c*/ 	.word	0x00000070


	//   ....[1]....
        /*0060*/ 	.word	0x00000130


	//----- nvinfo : EIATTR_CBANK_PARAM_SIZE
	.align		4
.L_17:
        /*0064*/ 	.byte	0x03, 0x19
        /*0066*/ 	.short	0x001c


	//----- nvinfo : EIATTR_PARAM_CBANK
	.align		4
        /*0068*/ 	.byte	0x04, 0x0a
        /*006a*/ 	.short	(.L_19 - .L_18)
	.align		4
.L_18:
        /*006c*/ 	.word	index@(.nv.constant0._Z10AddVectorsPiS_S_i)
        /*0070*/ 	.short	0x0380
        /*0072*/ 	.short	0x001c


	//----- nvinfo : EIATTR_SW_WAR
	.align		4
.L_19:
        /*0074*/ 	.byte	0x04, 0x36
        /*0076*/ 	.short	(.L_21 - .L_20)
.L_20:
        /*0078*/ 	.word	0x00000008
.L_21:


//--------------------- .nv.callgraph             --------------------------
	.section	.nv.callgraph,"",@"SHT_CUDA_CALLGRAPH"
	.align	4
	.sectionentsize	8
	.align		4
        /*0000*/ 	.word	0x00000000
	.align		4
        /*0004*/ 	.word	0xffffffff
	.align		4
        /*0008*/ 	.word	0x00000000
	.align		4
        /*000c*/ 	.word	0xfffffffe
	.align		4
        /*0010*/ 	.word	0x00000000
	.align		4
        /*0014*/ 	.word	0xfffffffd
	.align		4
        /*0018*/ 	.word	0x00000000
	.align		4
        /*001c*/ 	.word	0xfffffffc


//--------------------- .text._Z10AddVectorsPiS_S_i --------------------------
	.section	.text._Z10AddVectorsPiS_S_i,"ax",@progbits
	.align	128
        .global         _Z10AddVectorsPiS_S_i
        .type           _Z10AddVectorsPiS_S_i,@function
        .size           _Z10AddVectorsPiS_S_i,(.L_x_1 - _Z10AddVectorsPiS_S_i)
        .other          _Z10AddVectorsPiS_S_i,@"STO_CUDA_ENTRY STV_DEFAULT"
_Z10AddVectorsPiS_S_i:
.text._Z10AddVectorsPiS_S_i:
[----:B------:R-:W-:Y:S01]  /*0000*/  LDC R1, c[0x0][0x37c] ;  /* 0x0000df00ff017b82 */ /* 0x000fe20000000800 */
[----:B------:R-:W0:Y:S07]  /*0010*/  S2R R0, SR_TID.X ;  /* 0x0000000000007919 */ /* 0x000e2e0000002100 */
[----:B------:R-:W0:Y:S01]  /*0020*/  S2UR UR4, SR_CTAID.X ;  /* 0x00000000000479c3 */ /* 0x000e220000002500 */
[----:B------:R-:W1:Y:S07]  /*0030*/  LDCU UR5, c[0x0][0x398] ;  /* 0x00007300ff0577ac */ /* 0x000e6e0008000800 */
[----:B------:R-:W0:Y:S02]  /*0040*/  LDC R9, c[0x0][0x360] ;  /* 0x0000d800ff097b82 */ /* 0x000e240000000800 */
[----:B0-----:R-:W-:-:S05]  /*0050*/  IMAD R9, R9, UR4, R0 ;  /* 0x0000000409097c24 */ /* 0x001fca000f8e0200 */
[----:B-1----:R-:W-:-:S13]  /*0060*/  ISETP.GE.AND P0, PT, R9, UR5, PT ;  /* 0x0000000509007c0c */ /* 0x002fda000bf06270 */
[----:B------:R-:W-:Y:S05]  /*0070*/  @P0 EXIT ;  /* 0x000000000000094d */ /* 0x000fea0003800000 */
[----:B------:R-:W0:Y:S01]  /*0080*/  LDC.64 R2, c[0x0][0x380] ;  /* 0x0000e000ff027b82 */ /* 0x000e220000000a00 */
[----:B------:R-:W1:Y:S07]  /*0090*/  LDCU.64 UR4, c[0x0][0x358] ;  /* 0x00006b00ff0477ac */ /* 0x000e6e0008000a00 */
[----:B------:R-:W2:Y:S08]  /*00a0*/  LDC.64 R4, c[0x0][0x388] ;  /* 0x0000e200ff047b82 */ /* 0x000eb00000000a00 */
[----:B------:R-:W3:Y:S01]  /*00b0*/  LDC.64 R6, c[0x0][0x390] ;  /* 0x0000e400ff067b82 */ /* 0x000ee20000000a00 */
[----:B0-----:R-:W-:-:S06]  /*00c0*/  IMAD.WIDE R2, R9, 0x4, R2 ;  /* 0x0000000409027825 */ /* 0x001fcc00078e0202 */
[----:B-1----:R-:W4:Y:S01]  /*00d0*/  LDG.E R2, desc[UR4][R2.64] ;  /* 0x0000000402027981 */ /* 0x002f22000c1e1900 */
[----:B--2---:R-:W-:-:S06]  /*00e0*/  IMAD.WIDE R4, R9, 0x4, R4 ;  /* 0x0000000409047825 */ /* 0x004fcc00078e0204 */
[----:B------:R-:W4:Y:S01]  /*00f0*/  LDG.E R5, desc[UR4][R4.64] ;  /* 0x0000000404057981 */ /* 0x000f22000c1e1900 */
[----:B---3--:R-:W-:Y:S01]  /*0100*/  IMAD.WIDE R6, R9, 0x4, R6 ;  /* 0x0000000409067825 */ /* 0x008fe200078e0206 */
[----:B----4-:R-:W-:-:S05]  /*0110*/  IADD3 R9, PT, PT, R2, R5, RZ ;  /* 0x0000000502097210 */ /* 0x010fca0007ffe0ff */
[----:B------:R-:W-:Y:S01]  /*0120*/  STG.E desc[UR4][R6.64], R9 ;  /* 0x0000000906007986 */ /* 0x000fe2000c101904 */
[----:B------:R-:W-:Y:S05]  /*0130*/  EXIT ;  /* 0x000000000000794d */ /* 0x000fea0003800000 */
.L_x_0:
[----:B------:R-:W-:-:S00]  /*0140*/  BRA `(.L_x_0) ;  /* 0xfffffffc00fc7947 */ /* 0x000fc0000383ffff */
[----:B------:R-:W-:-:S00]  /*0150*/  NOP ;  /* 0x0000000000007918 */ /* 0x000fc00000000000 */
        /* <DEDUP_REMOVED lines=10> */
.L_x_1:


//--------------------- .nv.shared.reserved.0     --------------------------
	.section	.nv.shared.reserved.0,"aw",@nobits
	.weak		__nv_reservedSMEM_offset_0_alias
	.size		__nv_reservedSMEM_offset_0_alias, 0, 64
	.other		__nv_reservedSMEM_offset_0_alias,@"STO_CUDA_RESERVED_SHARED STV_DEFAULT"
__nv_reservedSMEM_offset_0_alias:
	.zero		0
	.zero		64


//--------------------- .nv.constant0._Z10AddVectorsPiS_S_i --------------------------
	.section	.nv.constant0._Z10AddVectorsPiS_S_i,"a",@progbits
	.sectionflags	@""
	.align	4
.nv.constant0._Z10AddVectorsPiS_S_i:
	.zero		924


//--------------------- SYMBOLS --------------------------

	.type		.nv.reservedSmem.offset0,@object
	.size		.nv.reservedSmem.offset0,0x4
